//
// Generated by NVIDIA NVVM Compiler
//
// Compiler Build ID: CL-36424714
// Cuda compilation tools, release 13.0, V13.0.88
// Based on NVVM 20.0.0
//

.version 9.0
.target sm_100
.address_size 64

	// .globl	default_function_kernel

.visible .entry default_function_kernel(
	.param .u64 .ptr .align 1 default_function_kernel_param_0,
	.param .u64 .ptr .align 1 default_function_kernel_param_1
)
{
	.reg .pred 	%p<4>;
	.reg .b32 	%r<13>;
	.reg .b32 	%f<72>;
	.reg .b64 	%rd<13>;

	ld.param.u64 	%rd7, [default_function_kernel_param_0];
	ld.param.u64 	%rd6, [default_function_kernel_param_1];
	cvta.to.global.u64 	%rd8, %rd7;
	add.s64 	%rd1, %rd8, 64;
	mov.b32 	%r10, 0;
	mov.f32 	%f71, 0f00000000;
$L__BB0_1:
	mul.wide.u32 	%rd9, %r10, 6336;
	add.s64 	%rd2, %rd1, %rd9;
	mov.b32 	%r11, 0;
$L__BB0_2:
	mul.wide.u32 	%rd10, %r11, 576;
	add.s64 	%rd12, %rd2, %rd10;
	mov.b32 	%r12, 0;
$L__BB0_3:
	ld.global.nc.f32 	%f7, [%rd12+-64];
	add.f32 	%f8, %f71, %f7;
	ld.global.nc.f32 	%f9, [%rd12+-60];
	add.f32 	%f10, %f8, %f9;
	ld.global.nc.f32 	%f11, [%rd12+-56];
	add.f32 	%f12, %f10, %f11;
	ld.global.nc.f32 	%f13, [%rd12+-52];
	add.f32 	%f14, %f12, %f13;
	ld.global.nc.f32 	%f15, [%rd12+-48];
	add.f32 	%f16, %f14, %f15;
	ld.global.nc.f32 	%f17, [%rd12+-44];
	add.f32 	%f18, %f16, %f17;
	ld.global.nc.f32 	%f19, [%rd12+-40];
	add.f32 	%f20, %f18, %f19;
	ld.global.nc.f32 	%f21, [%rd12+-36];
	add.f32 	%f22, %f20, %f21;
	ld.global.nc.f32 	%f23, [%rd12+-32];
	add.f32 	%f24, %f22, %f23;
	ld.global.nc.f32 	%f25, [%rd12+-28];
	add.f32 	%f26, %f24, %f25;
	ld.global.nc.f32 	%f27, [%rd12+-24];
	add.f32 	%f28, %f26, %f27;
	ld.global.nc.f32 	%f29, [%rd12+-20];
	add.f32 	%f30, %f28, %f29;
	ld.global.nc.f32 	%f31, [%rd12+-16];
	add.f32 	%f32, %f30, %f31;
	ld.global.nc.f32 	%f33, [%rd12+-12];
	add.f32 	%f34, %f32, %f33;
	ld.global.nc.f32 	%f35, [%rd12+-8];
	add.f32 	%f36, %f34, %f35;
	ld.global.nc.f32 	%f37, [%rd12+-4];
	add.f32 	%f71, %f36, %f37;
	setp.eq.s32 	%p1, %r12, 8;
	@%p1 bra 	$L__BB0_5;
	ld.global.nc.f32 	%f38, [%rd12];
	add.f32 	%f39, %f71, %f38;
	ld.global.nc.f32 	%f40, [%rd12+4];
	add.f32 	%f41, %f39, %f40;
	ld.global.nc.f32 	%f42, [%rd12+8];
	add.f32 	%f43, %f41, %f42;
	ld.global.nc.f32 	%f44, [%rd12+12];
	add.f32 	%f45, %f43, %f44;
	ld.global.nc.f32 	%f46, [%rd12+16];
	add.f32 	%f47, %f45, %f46;
	ld.global.nc.f32 	%f48, [%rd12+20];
	add.f32 	%f49, %f47, %f48;
	ld.global.nc.f32 	%f50, [%rd12+24];
	add.f32 	%f51, %f49, %f50;
	ld.global.nc.f32 	%f52, [%rd12+28];
	add.f32 	%f53, %f51, %f52;
	ld.global.nc.f32 	%f54, [%rd12+32];
	add.f32 	%f55, %f53, %f54;
	ld.global.nc.f32 	%f56, [%rd12+36];
	add.f32 	%f57, %f55, %f56;
	ld.global.nc.f32 	%f58, [%rd12+40];
	add.f32 	%f59, %f57, %f58;
	ld.global.nc.f32 	%f60, [%rd12+44];
	add.f32 	%f61, %f59, %f60;
	ld.global.nc.f32 	%f62, [%rd12+48];
	add.f32 	%f63, %f61, %f62;
	ld.global.nc.f32 	%f64, [%rd12+52];
	add.f32 	%f65, %f63, %f64;
	ld.global.nc.f32 	%f66, [%rd12+56];
	add.f32 	%f67, %f65, %f66;
	ld.global.nc.f32 	%f68, [%rd12+60];
	add.f32 	%f71, %f67, %f68;
	add.s32 	%r12, %r12, 2;
	add.s64 	%rd12, %rd12, 128;
	bra.uni 	$L__BB0_3;
$L__BB0_5:
	add.s32 	%r11, %r11, 1;
	setp.ne.s32 	%p2, %r11, 11;
	@%p2 bra 	$L__BB0_2;
	add.s32 	%r10, %r10, 1;
	setp.ne.s32 	%p3, %r10, 12;
	@%p3 bra 	$L__BB0_1;
	cvta.to.global.u64 	%rd11, %rd6;
	st.global.f32 	[%rd11], %f71;
	ret;

}


// ===== COMPILED SASS (sm_100) =====

	.target	sm_100

	.elftype	@"ET_EXEC"


//--------------------- .note.nv.tkinfo           --------------------------
	.section	.note.nv.tkinfo,"",@"SHT_NOTE"
	.sectionflags	@"SHF_NOTE_NV_TKINFO"
	.tkinfo
        /*0018*/ 	.word	0x00000002
        /*0030*/ 	.string	""
        /*0030*/ 	.string	"ptxas"
        /*0030*/ 	.string	"Cuda compilation tools, release 13.0, V13.0.88"
        /*0030*/ 	.string	"Build cuda_13.0.r13.0/compiler.36424714_0"
        /*0030*/ 	.string	"-arch sm_100 -m 64 "



//--------------------- .note.nv.cuinfo           --------------------------
	.section	.note.nv.cuinfo,"",@"SHT_NOTE"
	.sectionflags	@"SHF_NOTE_NV_CUINFO"
        /*0018*/ 	.short	0x0002
        /*001a*/ 	.short	0x0064
        /*001c*/ 	.short	0x0082
	.zero		2


//--------------------- .nv.info                  --------------------------
	.section	.nv.info,"",@"SHT_CUDA_INFO"
	.align	4


	//----- nvinfo : EIATTR_REGCOUNT
	.align		4
        /*0000*/ 	.byte	0x04, 0x2f
        /*0002*/ 	.short	(.L_1 - .L_0)
	.align		4
.L_0:
        /*0004*/ 	.word	index@(default_function_kernel)
        /*0008*/ 	.word	0x0000001f


	//----- nvinfo : EIATTR_FRAME_SIZE
	.align		4
.L_1:
        /*000c*/ 	.byte	0x04, 0x11
        /*000e*/ 	.short	(.L_3 - .L_2)
	.align		4
.L_2:
        /*0010*/ 	.word	index@(default_function_kernel)
        /*0014*/ 	.word	0x00000000


	//----- nvinfo : EIATTR_MIN_STACK_SIZE
	.align		4
.L_3:
        /*0018*/ 	.byte	0x04, 0x12
        /*001a*/ 	.short	(.L_5 - .L_4)
	.align		4
.L_4:
        /*001c*/ 	.word	index@(default_function_kernel)
        /*0020*/ 	.word	0x00000000
.L_5:


//--------------------- .nv.compat                --------------------------
	.section	.nv.compat,"",@"SHT_CUDA_COMPAT_INFO"
	.align	4
        /*0000*/ 	.byte	0x02, 0x09, 0x00, 0x00, 0x02, 0x02, 0x01, 0x00, 0x02, 0x05, 0x05, 0x00, 0x03, 0x07, 0x01, 0x01
        /*0010*/ 	.byte	0x02, 0x03, 0x00, 0x00, 0x02, 0x06, 0x01, 0x00, 0x04, 0x0b, 0x08, 0x00, 0x09, 0x00, 0x00, 0x00
        /*0020*/ 	.byte	0x00, 0x00, 0x00, 0x00


//--------------------- .nv.info.default_function_kernel --------------------------
	.section	.nv.info.default_function_kernel,"",@"SHT_CUDA_INFO"
	.sectionflags	@""
	.align	4


	//----- nvinfo : EIATTR_CUDA_API_VERSION
	.align		4
        /*0000*/ 	.byte	0x04, 0x37
        /*0002*/ 	.short	(.L_7 - .L_6)
.L_6:
        /*0004*/ 	.word	0x00000082


	//----- nvinfo : EIATTR_KPARAM_INFO
	.align		4
.L_7:
        /*0008*/ 	.byte	0x04, 0x17
        /*000a*/ 	.short	(.L_9 - .L_8)
.L_8:
        /*000c*/ 	.word	0x00000000
        /*0010*/ 	.short	0x0001
        /*0012*/ 	.short	0x0008
        /*0014*/ 	.byte	0x00, 0xf5, 0x21, 0x00


	//----- nvinfo : EIATTR_KPARAM_INFO
	.align		4
.L_9:
        /*0018*/ 	.byte	0x04, 0x17
        /*001a*/ 	.short	(.L_11 - .L_10)
.L_10:
        /*001c*/ 	.word	0x00000000
        /*0020*/ 	.short	0x0000
        /*0022*/ 	.short	0x0000
        /*0024*/ 	.byte	0x00, 0xf5, 0x21, 0x00


	//----- nvinfo : EIATTR_SPARSE_MMA_MASK
	.align		4
.L_11:
        /*0028*/ 	.byte	0x03, 0x50
        /*002a*/ 	.short	0x0000


	//----- nvinfo : EIATTR_MAXREG_COUNT
	.align		4
        /*002c*/ 	.byte	0x03, 0x1b
        /*002e*/ 	.short	0x00ff


	//----- nvinfo : EIATTR_MERCURY_ISA_VERSION
	.align		4
        /*0030*/ 	.byte	0x03, 0x5f
        /*0032*/ 	.short	0x0101


	//----- nvinfo : EIATTR_VRC_CTA_INIT_COUNT
	.align		4
        /*0034*/ 	.byte	0x02, 0x4a
	.zero		1
	.zero		1


	//----- nvinfo : EIATTR_EXIT_INSTR_OFFSETS
	.align		4
        /*0038*/ 	.byte	0x04, 0x1c
        /*003a*/ 	.short	(.L_13 - .L_12)


	//   ....[0]....
.L_12:
        /*003c*/ 	.word	0x000007a0


	//----- nvinfo : EIATTR_CBANK_PARAM_SIZE
	.align		4
.L_13:
        /*0040*/ 	.byte	0x03, 0x19
        /*0042*/ 	.short	0x0010


	//----- nvinfo : EIATTR_PARAM_CBANK
	.align		4
        /*0044*/ 	.byte	0x04, 0x0a
        /*0046*/ 	.short	(.L_15 - .L_14)
	.align		4
.L_14:
        /*0048*/ 	.word	index@(.nv.constant0.default_function_kernel)
        /*004c*/ 	.short	0x0380
        /*004e*/ 	.short	0x0010


	//----- nvinfo : EIATTR_SW_WAR
	.align		4
.L_15:
        /*0050*/ 	.byte	0x04, 0x36
        /*0052*/ 	.short	(.L_17 - .L_16)
.L_16:
        /*0054*/ 	.word	0x00000008
.L_17:


//--------------------- .nv.callgraph             --------------------------
	.section	.nv.callgraph,"",@"SHT_CUDA_CALLGRAPH"
	.align	4
	.sectionentsize	8
	.align		4
        /*0000*/ 	.word	0x00000000
	.align		4
        /*0004*/ 	.word	0xffffffff
	.align		4
        /*0008*/ 	.word	0x00000000
	.align		4
        /*000c*/ 	.word	0xfffffffe
	.align		4
        /*0010*/ 	.word	0x00000000
	.align		4
        /*0014*/ 	.word	0xfffffffd
	.align		4
        /*0018*/ 	.word	0x00000000
	.align		4
        /*001c*/ 	.word	0xfffffffc


//--------------------- .text.default_function_kernel --------------------------
	.section	.text.default_function_kernel,"ax",@progbits
	.align	128
        .global         default_function_kernel
        .type           default_function_kernel,@function
        .size           default_function_kernel,(.L_x_4 - default_function_kernel)
        .other          default_function_kernel,@"STO_CUDA_ENTRY STV_DEFAULT"
default_function_kernel:
.text.default_function_kernel:
[----:B------:R-:W-:Y:S01]  /*0000*/  LDC R1, c[0x0][0x37c] ;  /* 0x0000df00ff017b82 */ /* 0x000fe20000000800 */
[----:B------:R-:W0:Y:S01]  /*0010*/  LDCU.64 UR6, c[0x0][0x380] ;  /* 0x00007000ff0677ac */ /* 0x000e220008000a00 */
[----:B------:R-:W-:Y:S01]  /*0020*/  HFMA2 R0, -RZ, RZ, 0, 0 ;  /* 0x00000000ff007431 */ /* 0x000fe200000001ff */
[----:B------:R-:W-:Y:S01]  /*0030*/  MOV R6, RZ ;  /* 0x000000ff00067202 */ /* 0x000fe20000000f00 */
[----:B------:R-:W1:Y:S01]  /*0040*/  LDCU.64 UR8, c[0x0][0x358] ;  /* 0x00006b00ff0877ac */ /* 0x000e620008000a00 */
[----:B0-----:R-:W-:-:S04]  /*0050*/  UIADD3 UR5, UP0, UPT, UR6, 0x40, URZ ;  /* 0x0000004006057890 */ /* 0x001fc8000ff1e0ff */
[----:B-1----:R-:W-:-:S12]  /*0060*/  UIADD3.X UR6, UPT, UPT, URZ, UR7, URZ, UP0, !UPT ;  /* 0x00000007ff067290 */ /* 0x002fd800087fe4ff */
.L_x_2:
[----:B------:R-:W-:Y:S02]  /*0070*/  MOV R2, UR5 ;  /* 0x0000000500027c02 */ /* 0x000fe40008000f00 */
[----:B------:R-:W-:Y:S02]  /*0080*/  MOV R3, UR6 ;  /* 0x0000000600037c02 */ /* 0x000fe40008000f00 */
[----:B------:R-:W-:Y:S01]  /*0090*/  MOV R7, RZ ;  /* 0x000000ff00077202 */ /* 0x000fe20000000f00 */
[C---:B------:R-:W-:Y:S01]  /*00a0*/  IMAD.WIDE.U32 R2, R0.reuse, 0x18c0, R2 ;  /* 0x000018c000027825 */ /* 0x040fe200078e0002 */
[----:B------:R-:W-:-:S04]  /*00b0*/  IADD3 R0, PT, PT, R0, 0x1, RZ ;  /* 0x0000000100007810 */ /* 0x000fc80007ffe0ff */
[----:B------:R-:W-:-:S13]  /*00c0*/  ISETP.NE.AND P1, PT, R0, 0xc, PT ;  /* 0x0000000c0000780c */ /* 0x000fda0003f25270 */
.L_x_1:
[----:B------:R-:W-:-:S05]  /*00d0*/  IMAD.WIDE.U32 R4, R7, 0x240, R2 ;  /* 0x0000024007047825 */ /* 0x000fca00078e0002 */
[----:B------:R-:W2:Y:S04]  /*00e0*/  LDG.E.CONSTANT R17, desc[UR8][R4.64+-0x40] ;  /* 0xffffc00804117981 */ /* 0x000ea8000c1e9900 */
[----:B------:R-:W3:Y:S04]  /*00f0*/  LDG.E.CONSTANT R18, desc[UR8][R4.64+-0x3c] ;  /* 0xffffc40804127981 */ /* 0x000ee8000c1e9900 */
[----:B------:R-:W4:Y:S04]  /*0100*/  LDG.E.CONSTANT R20, desc[UR8][R4.64+-0x38] ;  /* 0xffffc80804147981 */ /* 0x000f28000c1e9900 */
[----:B------:R-:W5:Y:S04]  /*0110*/  LDG.E.CONSTANT R22, desc[UR8][R4.64+-0x34] ;  /* 0xffffcc0804167981 */ /* 0x000f68000c1e9900 */
        /* <DEDUP_REMOVED lines=11> */
[----:B------:R-:W5:Y:S01]  /*01d0*/  LDG.E.CONSTANT R8, desc[UR8][R4.64+-0x4] ;  /* 0xfffffc0804087981 */ /* 0x000f62000c1e9900 */
[----:B------:R-:W-:Y:S01]  /*01e0*/  IADD3 R7, PT, PT, R7, 0x1, RZ ;  /* 0x0000000107077810 */ /* 0x000fe20007ffe0ff */
[----:B------:R-:W-:-:S03]  /*01f0*/  UMOV UR4, URZ ;  /* 0x000000ff00047c82 */ /* 0x000fc60008000000 */
[----:B------:R-:W-:Y:S01]  /*0200*/  ISETP.NE.AND P2, PT, R7, 0xb, PT ;  /* 0x0000000b0700780c */ /* 0x000fe20003f45270 */
[----:B--2---:R-:W-:-:S04]  /*0210*/  FADD R17, R17, R6 ;  /* 0x0000000611117221 */ /* 0x004fc80000000000 */
[----:B---3--:R-:W-:-:S04]  /*0220*/  FADD R17, R17, R18 ;  /* 0x0000001211117221 */ /* 0x008fc80000000000 */
[----:B----4-:R-:W-:-:S04]  /*0230*/  FADD R17, R17, R20 ;  /* 0x0000001411117221 */ /* 0x010fc80000000000 */
[----:B-----5:R-:W-:-:S04]  /*0240*/  FADD R17, R17, R22 ;  /* 0x0000001611117221 */ /* 0x020fc80000000000 */
[----:B------:R-:W-:-:S04]  /*0250*/  FADD R17, R17, R24 ;  /* 0x0000001811117221 */ /* 0x000fc80000000000 */
        /* <DEDUP_REMOVED lines=10> */
[----:B------:R-:W-:-:S07]  /*0300*/  FADD R6, R9, R8 ;  /* 0x0000000809067221 */ /* 0x000fce0000000000 */
.L_x_0:
        /* <DEDUP_REMOVED lines=19> */
[----:B--2---:R-:W-:-:S03]  /*0440*/  FADD R27, R27, R6 ;  /* 0x000000061b1b7221 */ /* 0x004fc60000000000 */
[----:B------:R-:W2:Y:S01]  /*0450*/  LDG.E.CONSTANT R6, desc[UR8][R4.64+0x4c] ;  /* 0x00004c0804067981 */ /* 0x000ea2000c1e9900 */
[----:B---3--:R-:W-:-:S03]  /*0460*/  FADD R26, R27, R20 ;  /* 0x000000141b1a7221 */ /* 0x008fc60000000000 */
[----:B------:R-:W3:Y:S01]  /*0470*/  LDG.E.CONSTANT R20, desc[UR8][R4.64+0x50] ;  /* 0x0000500804147981 */ /* 0x000ee2000c1e9900 */
[----:B----4-:R-:W-:-:S03]  /*0480*/  FADD R26, R26, R21 ;  /* 0x000000151a1a7221 */ /* 0x010fc60000000000 */
[----:B------:R-:W4:Y:S01]  /*0490*/  LDG.E.CONSTANT R21, desc[UR8][R4.64+0x54] ;  /* 0x0000540804157981 */ /* 0x000f22000c1e9900 */
[----:B-----5:R-:W-:-:S03]  /*04a0*/  FADD R27, R26, R23 ;  /* 0x000000171a1b7221 */ /* 0x020fc60000000000 */
[----:B------:R-:W5:Y:S01]  /*04b0*/  LDG.E.CONSTANT R23, desc[UR8][R4.64+0x58] ;  /* 0x0000580804177981 */ /* 0x000f62000c1e9900 */
[----:B------:R-:W-:-:S03]  /*04c0*/  FADD R26, R27, R24 ;  /* 0x000000181b1a7221 */ /* 0x000fc60000000000 */
        /* <DEDUP_REMOVED lines=16> */
[----:B------:R0:W5:Y:S01]  /*05d0*/  LDG.E.CONSTANT R12, desc[UR8][R4.64+0x7c] ;  /* 0x00007c08040c7981 */ /* 0x000162000c1e9900 */
[----:B------:R-:W-:Y:S01]  /*05e0*/  UIADD3 UR4, UPT, UPT, UR4, 0x2, URZ ;  /* 0x0000000204047890 */ /* 0x000fe2000fffe0ff */
[----:B------:R-:W-:-:S03]  /*05f0*/  FADD R13, R26, R13 ;  /* 0x0000000d1a0d7221 */ /* 0x000fc60000000000 */
[----:B------:R-:W-:Y:S01]  /*0600*/  UISETP.NE.AND UP0, UPT, UR4, 0x8, UPT ;  /* 0x000000080400788c */ /* 0x000fe2000bf05270 */
[----:B------:R-:W-:-:S04]  /*0610*/  FADD R14, R13, R14 ;  /* 0x0000000e0d0e7221 */ /* 0x000fc80000000000 */
[----:B------:R-:W-:Y:S01]  /*0620*/  FADD R15, R14, R15 ;  /* 0x0000000f0e0f7221 */ /* 0x000fe20000000000 */
[----:B0-----:R-:W-:-:S03]  /*0630*/  IADD3 R4, P0, PT, R4, 0x80, RZ ;  /* 0x0000008004047810 */ /* 0x001fc60007f1e0ff */
[----:B------:R-:W-:Y:S01]  /*0640*/  FADD R16, R15, R16 ;  /* 0x000000100f107221 */ /* 0x000fe20000000000 */
[----:B------:R-:W-:-:S03]  /*0650*/  IADD3.X R5, PT, PT, RZ, R5, RZ, P0, !PT ;  /* 0x00000005ff057210 */ /* 0x000fc600007fe4ff */
[----:B------:R-:W-:-:S04]  /*0660*/  FADD R17, R16, R17 ;  /* 0x0000001110117221 */ /* 0x000fc80000000000 */
[----:B------:R-:W-:-:S04]  /*0670*/  FADD R17, R17, R18 ;  /* 0x0000001211117221 */ /* 0x000fc80000000000 */
        /* <DEDUP_REMOVED lines=12> */
[----:B------:R-:W-:Y:S01]  /*0740*/  FADD R6, R11, R12 ;  /* 0x0000000c0b067221 */ /* 0x000fe20000000000 */
[----:B------:R-:W-:Y:S06]  /*0750*/  BRA.U UP0, `(.L_x_0) ;  /* 0xfffffff900ec7547 */ /* 0x000fec000b83ffff */
[----:B------:R-:W-:Y:S05]  /*0760*/  @P2 BRA `(.L_x_1) ;  /* 0xfffffff800582947 */ /* 0x000fea000383ffff */
[----:B------:R-:W-:Y:S05]  /*0770*/  @P1 BRA `(.L_x_2) ;  /* 0xfffffff8003c1947 */ /* 0x000fea000383ffff */
[----:B------:R-:W0:Y:S02]  /*0780*/  LDC.64 R2, c[0x0][0x388] ;  /* 0x0000e200ff027b82 */ /* 0x000e240000000a00 */
[----:B0-----:R-:W-:Y:S01]  /*0790*/  STG.E desc[UR8][R2.64], R6 ;  /* 0x0000000602007986 */ /* 0x001fe2000c101908 */
[----:B------:R-:W-:Y:S05]  /*07a0*/  EXIT ;  /* 0x000000000000794d */ /* 0x000fea0003800000 */
.L_x_3:
[----:B------:R-:W-:-:S00]  /*07b0*/  BRA `(.L_x_3) ;  /* 0xfffffffc00fc7947 */ /* 0x000fc0000383ffff */
[----:B------:R-:W-:-:S00]  /*07c0*/  NOP ;  /* 0x0000000000007918 */ /* 0x000fc00000000000 */
        /* <DEDUP_REMOVED lines=11> */
.L_x_4:


//--------------------- .nv.shared.reserved.0     --------------------------
	.section	.nv.shared.reserved.0,"aw",@nobits
	.weak		__nv_reservedSMEM_offset_0_alias
	.size		__nv_reservedSMEM_offset_0_alias, 0, 64
	.other		__nv_reservedSMEM_offset_0_alias,@"STO_CUDA_RESERVED_SHARED STV_DEFAULT"
__nv_reservedSMEM_offset_0_alias:
	.zero		0
	.zero		64


//--------------------- .nv.constant0.default_function_kernel --------------------------
	.section	.nv.constant0.default_function_kernel,"a",@progbits
	.sectionflags	@""
	.align	4
.nv.constant0.default_function_kernel:
	.zero		912


//--------------------- SYMBOLS --------------------------

	.type		.nv.reservedSmem.offset0,@object
	.size		.nv.reservedSmem.offset0,0x4
